//
// Generated by NVIDIA NVVM Compiler
//
// Compiler Build ID: CL-36424714
// Cuda compilation tools, release 13.0, V13.0.88
// Based on NVVM 20.0.0
//

.version 9.0
.target sm_100
.address_size 64

	// .globl	_Z15arrayPartialSumPiS_i

.visible .entry _Z15arrayPartialSumPiS_i(
	.param .u64 .ptr .align 1 _Z15arrayPartialSumPiS_i_param_0,
	.param .u64 .ptr .align 1 _Z15arrayPartialSumPiS_i_param_1,
	.param .u32 _Z15arrayPartialSumPiS_i_param_2
)
{


	ret;

}


// ===== COMPILED SASS (sm_100) =====

	.target	sm_100

	.elftype	@"ET_EXEC"


//--------------------- .note.nv.tkinfo           --------------------------
	.section	.note.nv.tkinfo,"",@"SHT_NOTE"
	.sectionflags	@"SHF_NOTE_NV_TKINFO"
	.tkinfo
        /*0018*/ 	.word	0x00000002
        /*0030*/ 	.string	""
        /*0030*/ 	.string	"ptxas"
        /*0030*/ 	.string	"Cuda compilation tools, release 13.0, V13.0.88"
        /*0030*/ 	.string	"Build cuda_13.0.r13.0/compiler.36424714_0"
        /*0030*/ 	.string	"-arch sm_100 -m 64 "



//--------------------- .note.nv.cuinfo           --------------------------
	.section	.note.nv.cuinfo,"",@"SHT_NOTE"
	.sectionflags	@"SHF_NOTE_NV_CUINFO"
        /*0018*/ 	.short	0x0002
        /*001a*/ 	.short	0x0064
        /*001c*/ 	.short	0x0082
	.zero		2


//--------------------- .nv.info                  --------------------------
	.section	.nv.info,"",@"SHT_CUDA_INFO"
	.align	4


	//----- nvinfo : EIATTR_REGCOUNT
	.align		4
        /*0000*/ 	.byte	0x04, 0x2f
        /*0002*/ 	.short	(.L_1 - .L_0)
	.align		4
.L_0:
        /*0004*/ 	.word	index@(_Z15arrayPartialSumPiS_i)
        /*0008*/ 	.word	0x00000004


	//----- nvinfo : EIATTR_FRAME_SIZE
	.align		4
.L_1:
        /*000c*/ 	.byte	0x04, 0x11
        /*000e*/ 	.short	(.L_3 - .L_2)
	.align		4
.L_2:
        /*0010*/ 	.word	index@(_Z15arrayPartialSumPiS_i)
        /*0014*/ 	.word	0x00000000


	//----- nvinfo : EIATTR_MIN_STACK_SIZE
	.align		4
.L_3:
        /*0018*/ 	.byte	0x04, 0x12
        /*001a*/ 	.short	(.L_5 - .L_4)
	.align		4
.L_4:
        /*001c*/ 	.word	index@(_Z15arrayPartialSumPiS_i)
        /*0020*/ 	.word	0x00000000
.L_5:


//--------------------- .nv.compat                --------------------------
	.section	.nv.compat,"",@"SHT_CUDA_COMPAT_INFO"
	.align	4
        /*0000*/ 	.byte	0x02, 0x09, 0x00, 0x00, 0x02, 0x02, 0x01, 0x00, 0x02, 0x05, 0x05, 0x00, 0x03, 0x07, 0x01, 0x01
        /*0010*/ 	.byte	0x02, 0x03, 0x00, 0x00, 0x02, 0x06, 0x01, 0x00, 0x04, 0x0b, 0x08, 0x00, 0x09, 0x00, 0x00, 0x00
        /*0020*/ 	.byte	0x00, 0x00, 0x00, 0x00


//--------------------- .nv.info._Z15arrayPartialSumPiS_i --------------------------
	.section	.nv.info._Z15arrayPartialSumPiS_i,"",@"SHT_CUDA_INFO"
	.sectionflags	@""
	.align	4


	//----- nvinfo : EIATTR_CUDA_API_VERSION
	.align		4
        /*0000*/ 	.byte	0x04, 0x37
        /*0002*/ 	.short	(.L_7 - .L_6)
.L_6:
        /*0004*/ 	.word	0x00000082


	//----- nvinfo : EIATTR_KPARAM_INFO
	.align		4
.L_7:
        /*0008*/ 	.byte	0x04, 0x17
        /*000a*/ 	.short	(.L_9 - .L_8)
.L_8:
        /*000c*/ 	.word	0x00000000
        /*0010*/ 	.short	0x0002
        /*0012*/ 	.short	0x0010
        /*0014*/ 	.byte	0x00, 0xf0, 0x11, 0x00


	//----- nvinfo : EIATTR_KPARAM_INFO
	.align		4
.L_9:
        /*0018*/ 	.byte	0x04, 0x17
        /*001a*/ 	.short	(.L_11 - .L_10)
.L_10:
        /*001c*/ 	.word	0x00000000
        /*0020*/ 	.short	0x0001
        /*0022*/ 	.short	0x0008
        /*0024*/ 	.byte	0x00, 0xf5, 0x21, 0x00


	//----- nvinfo : EIATTR_KPARAM_INFO
	.align		4
.L_11:
        /*0028*/ 	.byte	0x04, 0x17
        /*002a*/ 	.short	(.L_13 - .L_12)
.L_12:
        /*002c*/ 	.word	0x00000000
        /*0030*/ 	.short	0x0000
        /*0032*/ 	.short	0x0000
        /*0034*/ 	.byte	0x00, 0xf5, 0x21, 0x00


	//----- nvinfo : EIATTR_SPARSE_MMA_MASK
	.align		4
.L_13:
        /*0038*/ 	.byte	0x03, 0x50
        /*003a*/ 	.short	0x0000


	//----- nvinfo : EIATTR_MAXREG_COUNT
	.align		4
        /*003c*/ 	.byte	0x03, 0x1b
        /*003e*/ 	.short	0x00ff


	//----- nvinfo : EIATTR_MERCURY_ISA_VERSION
	.align		4
        /*0040*/ 	.byte	0x03, 0x5f
        /*0042*/ 	.short	0x0101


	//----- nvinfo : EIATTR_VRC_CTA_INIT_COUNT
	.align		4
        /*0044*/ 	.byte	0x02, 0x4a
	.zero		1
	.zero		1


	//----- nvinfo : EIATTR_EXIT_INSTR_OFFSETS
	.align		4
        /*0048*/ 	.byte	0x04, 0x1c
        /*004a*/ 	.short	(.L_15 - .L_14)


	//   ....[0]....
.L_14:
        /*004c*/ 	.word	0x00000010


	//----- nvinfo : EIATTR_CBANK_PARAM_SIZE
	.align		4
.L_15:
        /*0050*/ 	.byte	0x03, 0x19
        /*0052*/ 	.short	0x0014


	//----- nvinfo : EIATTR_PARAM_CBANK
	.align		4
        /*0054*/ 	.byte	0x04, 0x0a
        /*0056*/ 	.short	(.L_17 - .L_16)
	.align		4
.L_16:
        /*0058*/ 	.word	index@(.nv.constant0._Z15arrayPartialSumPiS_i)
        /*005c*/ 	.short	0x0380
        /*005e*/ 	.short	0x0014


	//----- nvinfo : EIATTR_SW_WAR
	.align		4
.L_17:
        /*0060*/ 	.byte	0x04, 0x36
        /*0062*/ 	.short	(.L_19 - .L_18)
.L_18:
        /*0064*/ 	.word	0x00000008
.L_19:


//--------------------- .nv.callgraph             --------------------------
	.section	.nv.callgraph,"",@"SHT_CUDA_CALLGRAPH"
	.align	4
	.sectionentsize	8
	.align		4
        /*0000*/ 	.word	0x00000000
	.align		4
        /*0004*/ 	.word	0xffffffff
	.align		4
        /*0008*/ 	.word	0x00000000
	.align		4
        /*000c*/ 	.word	0xfffffffe
	.align		4
        /*0010*/ 	.word	0x00000000
	.align		4
        /*0014*/ 	.word	0xfffffffd
	.align		4
        /*0018*/ 	.word	0x00000000
	.align		4
        /*001c*/ 	.word	0xfffffffc


//--------------------- .text._Z15arrayPartialSumPiS_i --------------------------
	.section	.text._Z15arrayPartialSumPiS_i,"ax",@progbits
	.align	128
        .global         _Z15arrayPartialSumPiS_i
        .type           _Z15arrayPartialSumPiS_i,@function
        .size           _Z15arrayPartialSumPiS_i,(.L_x_1 - _Z15arrayPartialSumPiS_i)
        .other          _Z15arrayPartialSumPiS_i,@"STO_CUDA_ENTRY STV_DEFAULT"
_Z15arrayPartialSumPiS_i:
.text._Z15arrayPartialSumPiS_i:
[----:B------:R-:W-:Y:S01]  /*0000*/  LDC R1, c[0x0][0x37c] ;  /* 0x0000df00ff017b82 */ /* 0x000fe20000000800 */
[----:B------:R-:W-:Y:S05]  /*0010*/  EXIT ;  /* 0x000000000000794d */ /* 0x000fea0003800000 */
.L_x_0:
[----:B------:R-:W-:-:S00]  /*0020*/  BRA `(.L_x_0) ;  /* 0xfffffffc00fc7947 */ /* 0x000fc0000383ffff */
[----:B------:R-:W-:-:S00]  /*0030*/  NOP ;  /* 0x0000000000007918 */ /* 0x000fc00000000000 */
        /* <DEDUP_REMOVED lines=12> */
.L_x_1:


//--------------------- .nv.shared.reserved.0     --------------------------
	.section	.nv.shared.reserved.0,"aw",@nobits
	.weak		__nv_reservedSMEM_offset_0_alias
	.size		__nv_reservedSMEM_offset_0_alias, 0, 64
	.other		__nv_reservedSMEM_offset_0_alias,@"STO_CUDA_RESERVED_SHARED STV_DEFAULT"
__nv_reservedSMEM_offset_0_alias:
	.zero		0
	.zero		64


//--------------------- .nv.constant0._Z15arrayPartialSumPiS_i --------------------------
	.section	.nv.constant0._Z15arrayPartialSumPiS_i,"a",@progbits
	.sectionflags	@""
	.align	4
.nv.constant0._Z15arrayPartialSumPiS_i:
	.zero		916


//--------------------- SYMBOLS --------------------------

	.type		.nv.reservedSmem.offset0,@object
	.size		.nv.reservedSmem.offset0,0x4
